//
// Generated by NVIDIA NVVM Compiler
//
// Compiler Build ID: CL-36424714
// Cuda compilation tools, release 13.0, V13.0.88
// Based on NVVM 20.0.0
//

.version 9.0
.target sm_100
.address_size 64

	// .globl	_Z17gpuMultiplicationPfS_S_iii

.visible .entry _Z17gpuMultiplicationPfS_S_iii(
	.param .u64 .ptr .align 1 _Z17gpuMultiplicationPfS_S_iii_param_0,
	.param .u64 .ptr .align 1 _Z17gpuMultiplicationPfS_S_iii_param_1,
	.param .u64 .ptr .align 1 _Z17gpuMultiplicationPfS_S_iii_param_2,
	.param .u32 _Z17gpuMultiplicationPfS_S_iii_param_3,
	.param .u32 _Z17gpuMultiplicationPfS_S_iii_param_4,
	.param .u32 _Z17gpuMultiplicationPfS_S_iii_param_5
)
{
	.reg .pred 	%p<13>;
	.reg .b32 	%r<46>;
	.reg .b32 	%f<68>;
	.reg .b64 	%rd<40>;

	ld.param.u64 	%rd5, [_Z17gpuMultiplicationPfS_S_iii_param_0];
	ld.param.u64 	%rd6, [_Z17gpuMultiplicationPfS_S_iii_param_1];
	ld.param.u64 	%rd4, [_Z17gpuMultiplicationPfS_S_iii_param_2];
	ld.param.u32 	%r22, [_Z17gpuMultiplicationPfS_S_iii_param_3];
	ld.param.u32 	%r20, [_Z17gpuMultiplicationPfS_S_iii_param_4];
	ld.param.u32 	%r23, [_Z17gpuMultiplicationPfS_S_iii_param_5];
	cvta.to.global.u64 	%rd1, %rd6;
	cvta.to.global.u64 	%rd2, %rd5;
	mov.u32 	%r24, %ctaid.x;
	mov.u32 	%r25, %ntid.x;
	mov.u32 	%r26, %tid.x;
	mad.lo.s32 	%r1, %r24, %r25, %r26;
	mov.u32 	%r27, %ctaid.y;
	mov.u32 	%r28, %ntid.y;
	mov.u32 	%r29, %tid.y;
	mad.lo.s32 	%r30, %r27, %r28, %r29;
	setp.ge.s32 	%p1, %r1, %r22;
	setp.ge.s32 	%p2, %r30, %r23;
	or.pred  	%p3, %p1, %p2;
	@%p3 bra 	$L__BB0_14;
	setp.lt.s32 	%p4, %r20, 1;
	mov.f32 	%f67, 0f00000000;
	@%p4 bra 	$L__BB0_13;
	mul.lo.s32 	%r3, %r20, %r1;
	and.b32  	%r4, %r20, 7;
	setp.lt.u32 	%p5, %r20, 8;
	mov.f32 	%f67, 0f00000000;
	mov.b32 	%r44, 0;
	@%p5 bra 	$L__BB0_5;
	and.b32  	%r44, %r20, 2147483640;
	neg.s32 	%r42, %r44;
	shl.b32 	%r7, %r23, 3;
	add.s64 	%rd3, %rd2, 16;
	mov.f32 	%f67, 0f00000000;
	mul.wide.s32 	%rd11, %r23, 4;
	mov.u32 	%r40, %r3;
	mov.u32 	%r41, %r30;
$L__BB0_4:
	.pragma "nounroll";
	mul.wide.s32 	%rd7, %r40, 4;
	add.s64 	%rd8, %rd3, %rd7;
	ld.global.f32 	%f17, [%rd8+-16];
	mul.wide.s32 	%rd9, %r41, 4;
	add.s64 	%rd10, %rd1, %rd9;
	ld.global.f32 	%f18, [%rd10];
	fma.rn.f32 	%f19, %f17, %f18, %f67;
	ld.global.f32 	%f20, [%rd8+-12];
	add.s64 	%rd12, %rd10, %rd11;
	ld.global.f32 	%f21, [%rd12];
	fma.rn.f32 	%f22, %f20, %f21, %f19;
	ld.global.f32 	%f23, [%rd8+-8];
	add.s64 	%rd13, %rd12, %rd11;
	ld.global.f32 	%f24, [%rd13];
	fma.rn.f32 	%f25, %f23, %f24, %f22;
	ld.global.f32 	%f26, [%rd8+-4];
	add.s64 	%rd14, %rd13, %rd11;
	ld.global.f32 	%f27, [%rd14];
	fma.rn.f32 	%f28, %f26, %f27, %f25;
	ld.global.f32 	%f29, [%rd8];
	add.s64 	%rd15, %rd14, %rd11;
	ld.global.f32 	%f30, [%rd15];
	fma.rn.f32 	%f31, %f29, %f30, %f28;
	ld.global.f32 	%f32, [%rd8+4];
	add.s64 	%rd16, %rd15, %rd11;
	ld.global.f32 	%f33, [%rd16];
	fma.rn.f32 	%f34, %f32, %f33, %f31;
	ld.global.f32 	%f35, [%rd8+8];
	add.s64 	%rd17, %rd16, %rd11;
	ld.global.f32 	%f36, [%rd17];
	fma.rn.f32 	%f37, %f35, %f36, %f34;
	ld.global.f32 	%f38, [%rd8+12];
	add.s64 	%rd18, %rd17, %rd11;
	ld.global.f32 	%f39, [%rd18];
	fma.rn.f32 	%f67, %f38, %f39, %f37;
	add.s32 	%r42, %r42, 8;
	add.s32 	%r41, %r41, %r7;
	add.s32 	%r40, %r40, 8;
	setp.ne.s32 	%p6, %r42, 0;
	@%p6 bra 	$L__BB0_4;
$L__BB0_5:
	setp.eq.s32 	%p7, %r4, 0;
	@%p7 bra 	$L__BB0_13;
	and.b32  	%r15, %r20, 3;
	setp.lt.u32 	%p8, %r4, 4;
	@%p8 bra 	$L__BB0_8;
	add.s32 	%r32, %r44, %r3;
	mul.wide.s32 	%rd19, %r32, 4;
	add.s64 	%rd20, %rd2, %rd19;
	ld.global.f32 	%f41, [%rd20];
	mad.lo.s32 	%r33, %r44, %r23, %r30;
	mul.wide.s32 	%rd21, %r33, 4;
	add.s64 	%rd22, %rd1, %rd21;
	ld.global.f32 	%f42, [%rd22];
	fma.rn.f32 	%f43, %f41, %f42, %f67;
	ld.global.f32 	%f44, [%rd20+4];
	mul.wide.s32 	%rd23, %r23, 4;
	add.s64 	%rd24, %rd22, %rd23;
	ld.global.f32 	%f45, [%rd24];
	fma.rn.f32 	%f46, %f44, %f45, %f43;
	ld.global.f32 	%f47, [%rd20+8];
	add.s64 	%rd25, %rd24, %rd23;
	ld.global.f32 	%f48, [%rd25];
	fma.rn.f32 	%f49, %f47, %f48, %f46;
	ld.global.f32 	%f50, [%rd20+12];
	add.s64 	%rd26, %rd25, %rd23;
	ld.global.f32 	%f51, [%rd26];
	fma.rn.f32 	%f67, %f50, %f51, %f49;
	add.s32 	%r44, %r44, 4;
$L__BB0_8:
	setp.eq.s32 	%p9, %r15, 0;
	@%p9 bra 	$L__BB0_13;
	setp.eq.s32 	%p10, %r15, 1;
	@%p10 bra 	$L__BB0_11;
	add.s32 	%r34, %r44, %r3;
	mul.wide.s32 	%rd27, %r34, 4;
	add.s64 	%rd28, %rd2, %rd27;
	ld.global.f32 	%f53, [%rd28];
	mad.lo.s32 	%r35, %r44, %r23, %r30;
	mul.wide.s32 	%rd29, %r35, 4;
	add.s64 	%rd30, %rd1, %rd29;
	ld.global.f32 	%f54, [%rd30];
	fma.rn.f32 	%f55, %f53, %f54, %f67;
	ld.global.f32 	%f56, [%rd28+4];
	mul.wide.s32 	%rd31, %r23, 4;
	add.s64 	%rd32, %rd30, %rd31;
	ld.global.f32 	%f57, [%rd32];
	fma.rn.f32 	%f67, %f56, %f57, %f55;
	add.s32 	%r44, %r44, 2;
$L__BB0_11:
	and.b32  	%r36, %r20, 1;
	setp.eq.b32 	%p11, %r36, 1;
	not.pred 	%p12, %p11;
	@%p12 bra 	$L__BB0_13;
	add.s32 	%r37, %r44, %r3;
	mul.wide.s32 	%rd33, %r37, 4;
	add.s64 	%rd34, %rd2, %rd33;
	ld.global.f32 	%f58, [%rd34];
	mad.lo.s32 	%r38, %r44, %r23, %r30;
	mul.wide.s32 	%rd35, %r38, 4;
	add.s64 	%rd36, %rd1, %rd35;
	ld.global.f32 	%f59, [%rd36];
	fma.rn.f32 	%f67, %f58, %f59, %f67;
$L__BB0_13:
	mad.lo.s32 	%r39, %r23, %r1, %r30;
	cvta.to.global.u64 	%rd37, %rd4;
	mul.wide.s32 	%rd38, %r39, 4;
	add.s64 	%rd39, %rd37, %rd38;
	st.global.f32 	[%rd39], %f67;
$L__BB0_14:
	ret;

}


// ===== COMPILED SASS (sm_100) =====

	.target	sm_100

	.elftype	@"ET_EXEC"


//--------------------- .note.nv.tkinfo           --------------------------
	.section	.note.nv.tkinfo,"",@"SHT_NOTE"
	.sectionflags	@"SHF_NOTE_NV_TKINFO"
	.tkinfo
        /*0018*/ 	.word	0x00000002
        /*0030*/ 	.string	""
        /*0030*/ 	.string	"ptxas"
        /*0030*/ 	.string	"Cuda compilation tools, release 13.0, V13.0.88"
        /*0030*/ 	.string	"Build cuda_13.0.r13.0/compiler.36424714_0"
        /*0030*/ 	.string	"-arch sm_100 -m 64 "



//--------------------- .note.nv.cuinfo           --------------------------
	.section	.note.nv.cuinfo,"",@"SHT_NOTE"
	.sectionflags	@"SHF_NOTE_NV_CUINFO"
        /*0018*/ 	.short	0x0002
        /*001a*/ 	.short	0x0064
        /*001c*/ 	.short	0x0082
	.zero		2


//--------------------- .nv.info                  --------------------------
	.section	.nv.info,"",@"SHT_CUDA_INFO"
	.align	4


	//----- nvinfo : EIATTR_REGCOUNT
	.align		4
        /*0000*/ 	.byte	0x04, 0x2f
        /*0002*/ 	.short	(.L_1 - .L_0)
	.align		4
.L_0:
        /*0004*/ 	.word	index@(_Z17gpuMultiplicationPfS_S_iii)
        /*0008*/ 	.word	0x00000020


	//----- nvinfo : EIATTR_FRAME_SIZE
	.align		4
.L_1:
        /*000c*/ 	.byte	0x04, 0x11
        /*000e*/ 	.short	(.L_3 - .L_2)
	.align		4
.L_2:
        /*0010*/ 	.word	index@(_Z17gpuMultiplicationPfS_S_iii)
        /*0014*/ 	.word	0x00000000


	//----- nvinfo : EIATTR_MIN_STACK_SIZE
	.align		4
.L_3:
        /*0018*/ 	.byte	0x04, 0x12
        /*001a*/ 	.short	(.L_5 - .L_4)
	.align		4
.L_4:
        /*001c*/ 	.word	index@(_Z17gpuMultiplicationPfS_S_iii)
        /*0020*/ 	.word	0x00000000
.L_5:


//--------------------- .nv.compat                --------------------------
	.section	.nv.compat,"",@"SHT_CUDA_COMPAT_INFO"
	.align	4
        /*0000*/ 	.byte	0x02, 0x09, 0x00, 0x00, 0x02, 0x02, 0x01, 0x00, 0x02, 0x05, 0x05, 0x00, 0x03, 0x07, 0x01, 0x01
        /*0010*/ 	.byte	0x02, 0x03, 0x00, 0x00, 0x02, 0x06, 0x01, 0x00, 0x04, 0x0b, 0x08, 0x00, 0x09, 0x00, 0x00, 0x00
        /*0020*/ 	.byte	0x00, 0x00, 0x00, 0x00


//--------------------- .nv.info._Z17gpuMultiplicationPfS_S_iii --------------------------
	.section	.nv.info._Z17gpuMultiplicationPfS_S_iii,"",@"SHT_CUDA_INFO"
	.sectionflags	@""
	.align	4


	//----- nvinfo : EIATTR_CUDA_API_VERSION
	.align		4
        /*0000*/ 	.byte	0x04, 0x37
        /*0002*/ 	.short	(.L_7 - .L_6)
.L_6:
        /*0004*/ 	.word	0x00000082


	//----- nvinfo : EIATTR_KPARAM_INFO
	.align		4
.L_7:
        /*0008*/ 	.byte	0x04, 0x17
        /*000a*/ 	.short	(.L_9 - .L_8)
.L_8:
        /*000c*/ 	.word	0x00000000
        /*0010*/ 	.short	0x0005
        /*0012*/ 	.short	0x0020
        /*0014*/ 	.byte	0x00, 0xf0, 0x11, 0x00


	//----- nvinfo : EIATTR_KPARAM_INFO
	.align		4
.L_9:
        /*0018*/ 	.byte	0x04, 0x17
        /*001a*/ 	.short	(.L_11 - .L_10)
.L_10:
        /*001c*/ 	.word	0x00000000
        /*0020*/ 	.short	0x0004
        /*0022*/ 	.short	0x001c
        /*0024*/ 	.byte	0x00, 0xf0, 0x11, 0x00


	//----- nvinfo : EIATTR_KPARAM_INFO
	.align		4
.L_11:
        /*0028*/ 	.byte	0x04, 0x17
        /*002a*/ 	.short	(.L_13 - .L_12)
.L_12:
        /*002c*/ 	.word	0x00000000
        /*0030*/ 	.short	0x0003
        /*0032*/ 	.short	0x0018
        /*0034*/ 	.byte	0x00, 0xf0, 0x11, 0x00


	//----- nvinfo : EIATTR_KPARAM_INFO
	.align		4
.L_13:
        /*0038*/ 	.byte	0x04, 0x17
        /*003a*/ 	.short	(.L_15 - .L_14)
.L_14:
        /*003c*/ 	.word	0x00000000
        /*0040*/ 	.short	0x0002
        /*0042*/ 	.short	0x0010
        /*0044*/ 	.byte	0x00, 0xf5, 0x21, 0x00


	//----- nvinfo : EIATTR_KPARAM_INFO
	.align		4
.L_15:
        /*0048*/ 	.byte	0x04, 0x17
        /*004a*/ 	.short	(.L_17 - .L_16)
.L_16:
        /*004c*/ 	.word	0x00000000
        /*0050*/ 	.short	0x0001
        /*0052*/ 	.short	0x0008
        /*0054*/ 	.byte	0x00, 0xf5, 0x21, 0x00


	//----- nvinfo : EIATTR_KPARAM_INFO
	.align		4
.L_17:
        /*0058*/ 	.byte	0x04, 0x17
        /*005a*/ 	.short	(.L_19 - .L_18)
.L_18:
        /*005c*/ 	.word	0x00000000
        /*0060*/ 	.short	0x0000
        /*0062*/ 	.short	0x0000
        /*0064*/ 	.byte	0x00, 0xf5, 0x21, 0x00


	//----- nvinfo : EIATTR_SPARSE_MMA_MASK
	.align		4
.L_19:
        /*0068*/ 	.byte	0x03, 0x50
        /*006a*/ 	.short	0x0000


	//----- nvinfo : EIATTR_MAXREG_COUNT
	.align		4
        /*006c*/ 	.byte	0x03, 0x1b
        /*006e*/ 	.short	0x00ff


	//----- nvinfo : EIATTR_MERCURY_ISA_VERSION
	.align		4
        /*0070*/ 	.byte	0x03, 0x5f
        /*0072*/ 	.short	0x0101


	//----- nvinfo : EIATTR_VRC_CTA_INIT_COUNT
	.align		4
        /*0074*/ 	.byte	0x02, 0x4a
	.zero		1
	.zero		1


	//----- nvinfo : EIATTR_EXIT_INSTR_OFFSETS
	.align		4
        /*0078*/ 	.byte	0x04, 0x1c
        /*007a*/ 	.short	(.L_21 - .L_20)


	//   ....[0]....
.L_20:
        /*007c*/ 	.word	0x000000d0


	//   ....[1]....
        /*0080*/ 	.word	0x00000850


	//----- nvinfo : EIATTR_CBANK_PARAM_SIZE
	.align		4
.L_21:
        /*0084*/ 	.byte	0x03, 0x19
        /*0086*/ 	.short	0x0024


	//----- nvinfo : EIATTR_PARAM_CBANK
	.align		4
        /*0088*/ 	.byte	0x04, 0x0a
        /*008a*/ 	.short	(.L_23 - .L_22)
	.align		4
.L_22:
        /*008c*/ 	.word	index@(.nv.constant0._Z17gpuMultiplicationPfS_S_iii)
        /*0090*/ 	.short	0x0380
        /*0092*/ 	.short	0x0024


	//----- nvinfo : EIATTR_SW_WAR
	.align		4
.L_23:
        /*0094*/ 	.byte	0x04, 0x36
        /*0096*/ 	.short	(.L_25 - .L_24)
.L_24:
        /*0098*/ 	.word	0x00000008
.L_25:


//--------------------- .nv.callgraph             --------------------------
	.section	.nv.callgraph,"",@"SHT_CUDA_CALLGRAPH"
	.align	4
	.sectionentsize	8
	.align		4
        /*0000*/ 	.word	0x00000000
	.align		4
        /*0004*/ 	.word	0xffffffff
	.align		4
        /*0008*/ 	.word	0x00000000
	.align		4
        /*000c*/ 	.word	0xfffffffe
	.align		4
        /*0010*/ 	.word	0x00000000
	.align		4
        /*0014*/ 	.word	0xfffffffd
	.align		4
        /*0018*/ 	.word	0x00000000
	.align		4
        /*001c*/ 	.word	0xfffffffc


//--------------------- .text._Z17gpuMultiplicationPfS_S_iii --------------------------
	.section	.text._Z17gpuMultiplicationPfS_S_iii,"ax",@progbits
	.align	128
        .global         _Z17gpuMultiplicationPfS_S_iii
        .type           _Z17gpuMultiplicationPfS_S_iii,@function
        .size           _Z17gpuMultiplicationPfS_S_iii,(.L_x_5 - _Z17gpuMultiplicationPfS_S_iii)
        .other          _Z17gpuMultiplicationPfS_S_iii,@"STO_CUDA_ENTRY STV_DEFAULT"
_Z17gpuMultiplicationPfS_S_iii:
.text._Z17gpuMultiplicationPfS_S_iii:
[----:B------:R-:W-:Y:S01]  /*0000*/  LDC R1, c[0x0][0x37c] ;  /* 0x0000df00ff017b82 */ /* 0x000fe20000000800 */
[----:B------:R-:W0:Y:S07]  /*0010*/  S2R R5, SR_TID.Y ;  /* 0x0000000000057919 */ /* 0x000e2e0000002200 */
[----:B------:R-:W1:Y:S01]  /*0020*/  LDC R14, c[0x0][0x360] ;  /* 0x0000d800ff0e7b82 */ /* 0x000e620000000800 */
[----:B------:R-:W2:Y:S01]  /*0030*/  LDCU UR6, c[0x0][0x398] ;  /* 0x00007300ff0677ac */ /* 0x000ea20008000800 */
[----:B------:R-:W1:Y:S06]  /*0040*/  S2R R3, SR_TID.X ;  /* 0x0000000000037919 */ /* 0x000e6c0000002100 */
[----:B------:R-:W0:Y:S08]  /*0050*/  S2UR UR5, SR_CTAID.Y ;  /* 0x00000000000579c3 */ /* 0x000e300000002600 */
[----:B------:R-:W0:Y:S08]  /*0060*/  LDC R0, c[0x0][0x364] ;  /* 0x0000d900ff007b82 */ /* 0x000e300000000800 */
[----:B------:R-:W1:Y:S08]  /*0070*/  S2UR UR4, SR_CTAID.X ;  /* 0x00000000000479c3 */ /* 0x000e700000002500 */
[----:B------:R-:W3:Y:S01]  /*0080*/  LDC R15, c[0x0][0x3a0] ;  /* 0x0000e800ff0f7b82 */ /* 0x000ee20000000800 */
[----:B0-----:R-:W-:-:S02]  /*0090*/  IMAD R0, R0, UR5, R5 ;  /* 0x0000000500007c24 */ /* 0x001fc4000f8e0205 */
[----:B-1----:R-:W-:-:S03]  /*00a0*/  IMAD R14, R14, UR4, R3 ;  /* 0x000000040e0e7c24 */ /* 0x002fc6000f8e0203 */
[----:B---3--:R-:W-:-:S04]  /*00b0*/  ISETP.GE.AND P0, PT, R0, R15, PT ;  /* 0x0000000f0000720c */ /* 0x008fc80003f06270 */
[----:B--2---:R-:W-:-:S13]  /*00c0*/  ISETP.GE.OR P0, PT, R14, UR6, P0 ;  /* 0x000000060e007c0c */ /* 0x004fda0008706670 */
[----:B------:R-:W-:Y:S05]  /*00d0*/  @P0 EXIT ;  /* 0x000000000000094d */ /* 0x000fea0003800000 */
[----:B------:R-:W0:Y:S01]  /*00e0*/  LDC R17, c[0x0][0x39c] ;  /* 0x0000e700ff117b82 */ /* 0x000e220000000800 */
[----:B------:R-:W1:Y:S01]  /*00f0*/  LDCU.64 UR6, c[0x0][0x358] ;  /* 0x00006b00ff0677ac */ /* 0x000e620008000a00 */
[----:B------:R-:W-:Y:S01]  /*0100*/  HFMA2 R26, -RZ, RZ, 0, 0 ;  /* 0x00000000ff1a7431 */ /* 0x000fe200000001ff */
[----:B0-----:R-:W-:-:S13]  /*0110*/  ISETP.GE.AND P0, PT, R17, 0x1, PT ;  /* 0x000000011100780c */ /* 0x001fda0003f06270 */
[----:B-1----:R-:W-:Y:S05]  /*0120*/  @!P0 BRA `(.L_x_0) ;  /* 0x0000000400b88947 */ /* 0x002fea0003800000 */
[C---:B------:R-:W-:Y:S01]  /*0130*/  ISETP.GE.U32.AND P1, PT, R17.reuse, 0x8, PT ;  /* 0x000000081100780c */ /* 0x040fe20003f26070 */
[----:B------:R-:W-:Y:S01]  /*0140*/  IMAD R18, R14, R17, RZ ;  /* 0x000000110e127224 */ /* 0x000fe200078e02ff */
[----:B------:R-:W-:Y:S02]  /*0150*/  LOP3.LUT R25, R17, 0x7, RZ, 0xc0, !PT ;  /* 0x0000000711197812 */ /* 0x000fe400078ec0ff */
[----:B------:R-:W-:Y:S02]  /*0160*/  MOV R26, RZ ;  /* 0x000000ff001a7202 */ /* 0x000fe40000000f00 */
[----:B------:R-:W-:Y:S02]  /*0170*/  ISETP.NE.AND P0, PT, R25, RZ, PT ;  /* 0x000000ff1900720c */ /* 0x000fe40003f05270 */
[----:B------:R-:W-:-:S05]  /*0180*/  MOV R19, RZ ;  /* 0x000000ff00137202 */ /* 0x000fca0000000f00 */
[----:B------:R-:W-:Y:S06]  /*0190*/  @!P1 BRA `(.L_x_1) ;  /* 0x0000000000c49947 */ /* 0x000fec0003800000 */
[----:B------:R-:W0:Y:S01]  /*01a0*/  LDCU.64 UR4, c[0x0][0x380] ;  /* 0x00007000ff0477ac */ /* 0x000e220008000a00 */
[----:B------:R-:W-:Y:S02]  /*01b0*/  LOP3.LUT R19, R17, 0x7ffffff8, RZ, 0xc0, !PT ;  /* 0x7ffffff811137812 */ /* 0x000fe400078ec0ff */
[----:B------:R-:W-:Y:S02]  /*01c0*/  MOV R26, RZ ;  /* 0x000000ff001a7202 */ /* 0x000fe40000000f00 */
[----:B------:R-:W-:Y:S02]  /*01d0*/  MOV R16, R18 ;  /* 0x0000001200107202 */ /* 0x000fe40000000f00 */
[----:B------:R-:W-:Y:S02]  /*01e0*/  MOV R22, R0 ;  /* 0x0000000000167202 */ /* 0x000fe40000000f00 */
[----:B------:R-:W-:Y:S01]  /*01f0*/  IADD3 R20, PT, PT, -R19, RZ, RZ ;  /* 0x000000ff13147210 */ /* 0x000fe20007ffe1ff */
[----:B0-----:R-:W-:-:S04]  /*0200*/  UIADD3 UR4, UP0, UPT, UR4, 0x10, URZ ;  /* 0x0000001004047890 */ /* 0x001fc8000ff1e0ff */
[----:B------:R-:W-:-:S12]  /*0210*/  UIADD3.X UR5, UPT, UPT, URZ, UR5, URZ, UP0, !UPT ;  /* 0x00000005ff057290 */ /* 0x000fd800087fe4ff */
.L_x_2:
[----:B------:R-:W0:Y:S01]  /*0220*/  LDC.64 R12, c[0x0][0x388] ;  /* 0x0000e200ff0c7b82 */ /* 0x000e220000000a00 */
[----:B------:R-:W-:Y:S02]  /*0230*/  MOV R2, UR4 ;  /* 0x0000000400027c02 */ /* 0x000fe40008000f00 */
[----:B------:R-:W-:-:S03]  /*0240*/  MOV R3, UR5 ;  /* 0x0000000500037c02 */ /* 0x000fc60008000f00 */
[----:B------:R-:W-:-:S05]  /*0250*/  IMAD.WIDE R2, R16, 0x4, R2 ;  /* 0x0000000410027825 */ /* 0x000fca00078e0202 */
[----:B------:R-:W2:Y:S04]  /*0260*/  LDG.E R21, desc[UR6][R2.64+-0x10] ;  /* 0xfffff00602157981 */ /* 0x000ea8000c1e1900 */
[----:B------:R-:W3:Y:S04]  /*0270*/  LDG.E R23, desc[UR6][R2.64+-0xc] ;  /* 0xfffff40602177981 */ /* 0x000ee8000c1e1900 */
[----:B------:R-:W4:Y:S01]  /*0280*/  LDG.E R29, desc[UR6][R2.64+-0x8] ;  /* 0xfffff806021d7981 */ /* 0x000f22000c1e1900 */
[----:B0-----:R-:W-:-:S05]  /*0290*/  IMAD.WIDE R12, R22, 0x4, R12 ;  /* 0x00000004160c7825 */ /* 0x001fca00078e020c */
[----:B------:R0:W2:Y:S01]  /*02a0*/  LDG.E R24, desc[UR6][R12.64] ;  /* 0x000000060c187981 */ /* 0x0000a2000c1e1900 */
[----:B------:R-:W-:-:S04]  /*02b0*/  IMAD.WIDE R10, R15, 0x4, R12 ;  /* 0x000000040f0a7825 */ /* 0x000fc800078e020c */
[C---:B------:R-:W-:Y:S02]  /*02c0*/  IMAD.WIDE R4, R15.reuse, 0x4, R10 ;  /* 0x000000040f047825 */ /* 0x040fe400078e020a */
[----:B------:R-:W3:Y:S02]  /*02d0*/  LDG.E R10, desc[UR6][R10.64] ;  /* 0x000000060a0a7981 */ /* 0x000ee4000c1e1900 */
[C---:B------:R-:W-:Y:S02]  /*02e0*/  IMAD.WIDE R6, R15.reuse, 0x4, R4 ;  /* 0x000000040f067825 */ /* 0x040fe400078e0204 */
[----:B------:R1:W4:Y:S02]  /*02f0*/  LDG.E R28, desc[UR6][R4.64] ;  /* 0x00000006041c7981 */ /* 0x000324000c1e1900 */
[C---:B------:R-:W-:Y:S02]  /*0300*/  IMAD.WIDE R8, R15.reuse, 0x4, R6 ;  /* 0x000000040f087825 */ /* 0x040fe400078e0206 */
[----:B------:R-:W5:Y:S02]  /*0310*/  LDG.E R6, desc[UR6][R6.64] ;  /* 0x0000000606067981 */ /* 0x000f64000c1e1900 */
[----:B0-----:R-:W-:-:S05]  /*0320*/  IMAD.WIDE R12, R15, 0x4, R8 ;  /* 0x000000040f0c7825 */ /* 0x001fca00078e0208 */
[----:B------:R-:W5:Y:S04]  /*0330*/  LDG.E R11, desc[UR6][R12.64] ;  /* 0x000000060c0b7981 */ /* 0x000f68000c1e1900 */
[----:B------:R-:W5:Y:S04]  /*0340*/  LDG.E R7, desc[UR6][R8.64] ;  /* 0x0000000608077981 */ /* 0x000f68000c1e1900 */
[----:B------:R-:W5:Y:S04]  /*0350*/  LDG.E R9, desc[UR6][R2.64+-0x4] ;  /* 0xfffffc0602097981 */ /* 0x000f68000c1e1900 */
[----:B------:R-:W5:Y:S01]  /*0360*/  LDG.E R8, desc[UR6][R2.64+0x8] ;  /* 0x0000080602087981 */ /* 0x000f62000c1e1900 */
[----:B--2---:R-:W-:Y:S01]  /*0370*/  FFMA R24, R21, R24, R26 ;  /* 0x0000001815187223 */ /* 0x004fe2000000001a */
[----:B------:R-:W-:-:S02]  /*0380*/  IMAD.WIDE R26, R15, 0x4, R12 ;  /* 0x000000040f1a7825 */ /* 0x000fc400078e020c */
[----:B------:R-:W2:Y:S04]  /*0390*/  LDG.E R21, desc[UR6][R2.64] ;  /* 0x0000000602157981 */ /* 0x000ea8000c1e1900 */
[----:B------:R-:W2:Y:S01]  /*03a0*/  LDG.E R12, desc[UR6][R2.64+0x4] ;  /* 0x00000406020c7981 */ /* 0x000ea2000c1e1900 */
[----:B-1----:R-:W-:-:S03]  /*03b0*/  IMAD.WIDE R4, R15, 0x4, R26 ;  /* 0x000000040f047825 */ /* 0x002fc600078e021a */
[----:B------:R-:W2:Y:S04]  /*03c0*/  LDG.E R13, desc[UR6][R2.64+0xc] ;  /* 0x00000c06020d7981 */ /* 0x000ea8000c1e1900 */
[----:B------:R-:W2:Y:S04]  /*03d0*/  LDG.E R4, desc[UR6][R4.64] ;  /* 0x0000000604047981 */ /* 0x000ea8000c1e1900 */
[----:B------:R-:W2:Y:S01]  /*03e0*/  LDG.E R3, desc[UR6][R26.64] ;  /* 0x000000061a037981 */ /* 0x000ea2000c1e1900 */
[----:B---3--:R-:W-:Y:S01]  /*03f0*/  FFMA R10, R23, R10, R24 ;  /* 0x0000000a170a7223 */ /* 0x008fe20000000018 */
[----:B------:R-:W-:-:S03]  /*0400*/  IADD3 R20, PT, PT, R20, 0x8, RZ ;  /* 0x0000000814147810 */ /* 0x000fc60007ffe0ff */
[----:B----4-:R-:W-:Y:S01]  /*0410*/  FFMA R10, R29, R28, R10 ;  /* 0x0000001c1d0a7223 */ /* 0x010fe2000000000a */
[----:B------:R-:W-:Y:S02]  /*0420*/  ISETP.NE.AND P1, PT, R20, RZ, PT ;  /* 0x000000ff1400720c */ /* 0x000fe40003f25270 */
[----:B------:R-:W-:Y:S01]  /*0430*/  LEA R22, R15, R22, 0x3 ;  /* 0x000000160f167211 */ /* 0x000fe200078e18ff */
[----:B-----5:R-:W-:Y:S01]  /*0440*/  FFMA R6, R9, R6, R10 ;  /* 0x0000000609067223 */ /* 0x020fe2000000000a */
[----:B------:R-:W-:-:S03]  /*0450*/  IADD3 R16, PT, PT, R16, 0x8, RZ ;  /* 0x0000000810107810 */ /* 0x000fc60007ffe0ff */
[----:B--2---:R-:W-:-:S04]  /*0460*/  FFMA R7, R21, R7, R6 ;  /* 0x0000000715077223 */ /* 0x004fc80000000006 */
[----:B------:R-:W-:-:S04]  /*0470*/  FFMA R7, R12, R11, R7 ;  /* 0x0000000b0c077223 */ /* 0x000fc80000000007 */
[----:B------:R-:W-:-:S04]  /*0480*/  FFMA R8, R8, R3, R7 ;  /* 0x0000000308087223 */ /* 0x000fc80000000007 */
[----:B------:R-:W-:Y:S01]  /*0490*/  FFMA R26, R13, R4, R8 ;  /* 0x000000040d1a7223 */ /* 0x000fe20000000008 */
[----:B------:R-:W-:Y:S06]  /*04a0*/  @P1 BRA `(.L_x_2) ;  /* 0xfffffffc005c1947 */ /* 0x000fec000383ffff */
.L_x_1:
[----:B------:R-:W-:Y:S05]  /*04b0*/  @!P0 BRA `(.L_x_0) ;  /* 0x0000000000d48947 */ /* 0x000fea0003800000 */
[----:B------:R-:W-:Y:S02]  /*04c0*/  ISETP.GE.U32.AND P0, PT, R25, 0x4, PT ;  /* 0x000000041900780c */ /* 0x000fe40003f06070 */
[----:B------:R-:W-:-:S04]  /*04d0*/  LOP3.LUT R12, R17, 0x3, RZ, 0xc0, !PT ;  /* 0x00000003110c7812 */ /* 0x000fc800078ec0ff */
[----:B------:R-:W-:-:S07]  /*04e0*/  ISETP.NE.AND P1, PT, R12, RZ, PT ;  /* 0x000000ff0c00720c */ /* 0x000fce0003f25270 */
[----:B------:R-:W-:Y:S06]  /*04f0*/  @!P0 BRA `(.L_x_3) ;  /* 0x0000000000588947 */ /* 0x000fec0003800000 */
[----:B------:R-:W0:Y:S01]  /*0500*/  LDC.64 R8, c[0x0][0x388] ;  /* 0x0000e200ff087b82 */ /* 0x000e220000000a00 */
[----:B------:R-:W-:Y:S01]  /*0510*/  IMAD R7, R19, R15, R0 ;  /* 0x0000000f13077224 */ /* 0x000fe200078e0200 */
[----:B------:R-:W-:-:S06]  /*0520*/  IADD3 R5, PT, PT, R18, R19, RZ ;  /* 0x0000001312057210 */ /* 0x000fcc0007ffe0ff */
[----:B------:R-:W1:Y:S01]  /*0530*/  LDC.64 R2, c[0x0][0x380] ;  /* 0x0000e000ff027b82 */ /* 0x000e620000000a00 */
[----:B0-----:R-:W-:-:S04]  /*0540*/  IMAD.WIDE R8, R7, 0x4, R8 ;  /* 0x0000000407087825 */ /* 0x001fc800078e0208 */
[----:B------:R-:W-:Y:S02]  /*0550*/  IMAD.WIDE R10, R15, 0x4, R8 ;  /* 0x000000040f0a7825 */ /* 0x000fe400078e0208 */
[----:B------:R-:W2:Y:S02]  /*0560*/  LDG.E R8, desc[UR6][R8.64] ;  /* 0x0000000608087981 */ /* 0x000ea4000c1e1900 */
[----:B-1----:R-:W-:-:S04]  /*0570*/  IMAD.WIDE R2, R5, 0x4, R2 ;  /* 0x0000000405027825 */ /* 0x002fc800078e0202 */
[C---:B------:R-:W-:Y:S01]  /*0580*/  IMAD.WIDE R4, R15.reuse, 0x4, R10 ;  /* 0x000000040f047825 */ /* 0x040fe200078e020a */
[----:B------:R-:W2:Y:S04]  /*0590*/  LDG.E R13, desc[UR6][R2.64] ;  /* 0x00000006020d7981 */ /* 0x000ea8000c1e1900 */
[----:B------:R-:W3:Y:S01]  /*05a0*/  LDG.E R10, desc[UR6][R10.64] ;  /* 0x000000060a0a7981 */ /* 0x000ee2000c1e1900 */
[----:B------:R-:W-:-:S03]  /*05b0*/  IMAD.WIDE R6, R15, 0x4, R4 ;  /* 0x000000040f067825 */ /* 0x000fc600078e0204 */
[----:B------:R-:W3:Y:S04]  /*05c0*/  LDG.E R16, desc[UR6][R2.64+0x4] ;  /* 0x0000040602107981 */ /* 0x000ee8000c1e1900 */
[----:B------:R-:W4:Y:S04]  /*05d0*/  LDG.E R21, desc[UR6][R4.64] ;  /* 0x0000000604157981 */ /* 0x000f28000c1e1900 */
[----:B------:R-:W4:Y:S04]  /*05e0*/  LDG.E R20, desc[UR6][R2.64+0x8] ;  /* 0x0000080602147981 */ /* 0x000f28000c1e1900 */
[----:B------:R-:W5:Y:S04]  /*05f0*/  LDG.E R22, desc[UR6][R2.64+0xc] ;  /* 0x00000c0602167981 */ /* 0x000f68000c1e1900 */
[----:B------:R-:W5:Y:S01]  /*0600*/  LDG.E R6, desc[UR6][R6.64] ;  /* 0x0000000606067981 */ /* 0x000f62000c1e1900 */
[----:B------:R-:W-:Y:S01]  /*0610*/  IADD3 R19, PT, PT, R19, 0x4, RZ ;  /* 0x0000000413137810 */ /* 0x000fe20007ffe0ff */
[----:B--2---:R-:W-:-:S04]  /*0620*/  FFMA R13, R13, R8, R26 ;  /* 0x000000080d0d7223 */ /* 0x004fc8000000001a */
[----:B---3--:R-:W-:-:S04]  /*0630*/  FFMA R13, R16, R10, R13 ;  /* 0x0000000a100d7223 */ /* 0x008fc8000000000d */
[----:B----4-:R-:W-:-:S04]  /*0640*/  FFMA R13, R20, R21, R13 ;  /* 0x00000015140d7223 */ /* 0x010fc8000000000d */
[----:B-----5:R-:W-:-:S07]  /*0650*/  FFMA R26, R22, R6, R13 ;  /* 0x00000006161a7223 */ /* 0x020fce000000000d */
.L_x_3:
[----:B------:R-:W-:Y:S05]  /*0660*/  @!P1 BRA `(.L_x_0) ;  /* 0x0000000000689947 */ /* 0x000fea0003800000 */
[----:B------:R-:W0:Y:S01]  /*0670*/  LDC.64 R8, c[0x0][0x388] ;  /* 0x0000e200ff087b82 */ /* 0x000e220000000a00 */
[----:B------:R-:W-:Y:S02]  /*0680*/  ISETP.NE.AND P0, PT, R12, 0x1, PT ;  /* 0x000000010c00780c */ /* 0x000fe40003f05270 */
[----:B------:R-:W-:-:S04]  /*0690*/  LOP3.LUT R17, R17, 0x1, RZ, 0xc0, !PT ;  /* 0x0000000111117812 */ /* 0x000fc800078ec0ff */
[----:B------:R-:W-:Y:S01]  /*06a0*/  ISETP.NE.U32.AND P1, PT, R17, 0x1, PT ;  /* 0x000000011100780c */ /* 0x000fe20003f25070 */
[----:B------:R-:W1:Y:S06]  /*06b0*/  LDC.64 R6, c[0x0][0x380] ;  /* 0x0000e000ff067b82 */ /* 0x000e6c0000000a00 */
[C---:B------:R-:W-:Y:S01]  /*06c0*/  @P0 IMAD R13, R19.reuse, R15, R0 ;  /* 0x0000000f130d0224 */ /* 0x040fe200078e0200 */
[----:B------:R-:W-:Y:S01]  /*06d0*/  @P0 IADD3 R11, PT, PT, R18, R19, RZ ;  /* 0x00000013120b0210 */ /* 0x000fe20007ffe0ff */
[----:B------:R-:W2:Y:S01]  /*06e0*/  LDC.64 R4, c[0x0][0x380] ;  /* 0x0000e000ff047b82 */ /* 0x000ea20000000a00 */
[----:B------:R-:W-:-:S07]  /*06f0*/  @P0 IADD3 R19, PT, PT, R19, 0x2, RZ ;  /* 0x0000000213130810 */ /* 0x000fce0007ffe0ff */
[----:B------:R-:W3:Y:S01]  /*0700*/  LDC.64 R2, c[0x0][0x388] ;  /* 0x0000e200ff027b82 */ /* 0x000ee20000000a00 */
[----:B0-----:R-:W-:Y:S01]  /*0710*/  @P0 IMAD.WIDE R8, R13, 0x4, R8 ;  /* 0x000000040d080825 */ /* 0x001fe200078e0208 */
[----:B------:R-:W-:-:S03]  /*0720*/  @!P1 IADD3 R13, PT, PT, R18, R19, RZ ;  /* 0x00000013120d9210 */ /* 0x000fc60007ffe0ff */
[----:B------:R-:W-:Y:S01]  /*0730*/  @!P1 IMAD R19, R19, R15, R0 ;  /* 0x0000000f13139224 */ /* 0x000fe200078e0200 */
[----:B------:R-:W4:Y:S01]  /*0740*/  @P0 LDG.E R12, desc[UR6][R8.64] ;  /* 0x00000006080c0981 */ /* 0x000f22000c1e1900 */
[----:B-1----:R-:W-:-:S04]  /*0750*/  @P0 IMAD.WIDE R6, R11, 0x4, R6 ;  /* 0x000000040b060825 */ /* 0x002fc800078e0206 */
[----:B------:R-:W-:Y:S01]  /*0760*/  @P0 IMAD.WIDE R10, R15, 0x4, R8 ;  /* 0x000000040f0a0825 */ /* 0x000fe200078e0208 */
[----:B------:R-:W4:Y:S03]  /*0770*/  @P0 LDG.E R17, desc[UR6][R6.64] ;  /* 0x0000000606110981 */ /* 0x000f26000c1e1900 */
[----:B--2---:R-:W-:Y:S01]  /*0780*/  @!P1 IMAD.WIDE R4, R13, 0x4, R4 ;  /* 0x000000040d049825 */ /* 0x004fe200078e0204 */
[----:B------:R-:W2:Y:S04]  /*0790*/  @P0 LDG.E R21, desc[UR6][R6.64+0x4] ;  /* 0x0000040606150981 */ /* 0x000ea8000c1e1900 */
[----:B------:R-:W2:Y:S01]  /*07a0*/  @P0 LDG.E R10, desc[UR6][R10.64] ;  /* 0x000000060a0a0981 */ /* 0x000ea2000c1e1900 */
[----:B---3--:R-:W-:-:S03]  /*07b0*/  @!P1 IMAD.WIDE R2, R19, 0x4, R2 ;  /* 0x0000000413029825 */ /* 0x008fc600078e0202 */
[----:B------:R-:W3:Y:S04]  /*07c0*/  @!P1 LDG.E R5, desc[UR6][R4.64] ;  /* 0x0000000604059981 */ /* 0x000ee8000c1e1900 */
[----:B------:R-:W3:Y:S01]  /*07d0*/  @!P1 LDG.E R2, desc[UR6][R2.64] ;  /* 0x0000000602029981 */ /* 0x000ee2000c1e1900 */
[----:B----4-:R-:W-:-:S04]  /*07e0*/  @P0 FFMA R12, R17, R12, R26 ;  /* 0x0000000c110c0223 */ /* 0x010fc8000000001a */
[----:B--2---:R-:W-:-:S04]  /*07f0*/  @P0 FFMA R26, R21, R10, R12 ;  /* 0x0000000a151a0223 */ /* 0x004fc8000000000c */
[----:B---3--:R-:W-:-:S07]  /*0800*/  @!P1 FFMA R26, R5, R2, R26 ;  /* 0x00000002051a9223 */ /* 0x008fce000000001a */
.L_x_0:
[----:B------:R-:W0:Y:S01]  /*0810*/  LDC.64 R2, c[0x0][0x390] ;  /* 0x0000e400ff027b82 */ /* 0x000e220000000a00 */
[----:B------:R-:W-:-:S04]  /*0820*/  IMAD R15, R14, R15, R0 ;  /* 0x0000000f0e0f7224 */ /* 0x000fc800078e0200 */
[----:B0-----:R-:W-:-:S05]  /*0830*/  IMAD.WIDE R2, R15, 0x4, R2 ;  /* 0x000000040f027825 */ /* 0x001fca00078e0202 */
[----:B------:R-:W-:Y:S01]  /*0840*/  STG.E desc[UR6][R2.64], R26 ;  /* 0x0000001a02007986 */ /* 0x000fe2000c101906 */
[----:B------:R-:W-:Y:S05]  /*0850*/  EXIT ;  /* 0x000000000000794d */ /* 0x000fea0003800000 */
.L_x_4:
[----:B------:R-:W-:-:S00]  /*0860*/  BRA `(.L_x_4) ;  /* 0xfffffffc00fc7947 */ /* 0x000fc0000383ffff */
[----:B------:R-:W-:-:S00]  /*0870*/  NOP ;  /* 0x0000000000007918 */ /* 0x000fc00000000000 */
        /* <DEDUP_REMOVED lines=8> */
.L_x_5:


//--------------------- .nv.shared.reserved.0     --------------------------
	.section	.nv.shared.reserved.0,"aw",@nobits
	.weak		__nv_reservedSMEM_offset_0_alias
	.size		__nv_reservedSMEM_offset_0_alias, 0, 64
	.other		__nv_reservedSMEM_offset_0_alias,@"STO_CUDA_RESERVED_SHARED STV_DEFAULT"
__nv_reservedSMEM_offset_0_alias:
	.zero		0
	.zero		64


//--------------------- .nv.constant0._Z17gpuMultiplicationPfS_S_iii --------------------------
	.section	.nv.constant0._Z17gpuMultiplicationPfS_S_iii,"a",@progbits
	.sectionflags	@""
	.align	4
.nv.constant0._Z17gpuMultiplicationPfS_S_iii:
	.zero		932


//--------------------- SYMBOLS --------------------------

	.type		.nv.reservedSmem.offset0,@object
	.size		.nv.reservedSmem.offset0,0x4
